//
// Generated by NVIDIA NVVM Compiler
//
// Compiler Build ID: CL-36424714
// Cuda compilation tools, release 13.0, V13.0.88
// Based on NVVM 20.0.0
//

.version 9.0
.target sm_100
.address_size 64

	// .globl	_Z11parallelSumPdS_i
// _ZZ11parallelSumPdS_iE10sharedData has been demoted

.visible .entry _Z11parallelSumPdS_i(
	.param .u64 .ptr .align 1 _Z11parallelSumPdS_i_param_0,
	.param .u64 .ptr .align 1 _Z11parallelSumPdS_i_param_1,
	.param .u32 _Z11parallelSumPdS_i_param_2
)
{
	.reg .pred 	%p<6>;
	.reg .b32 	%r<14>;
	.reg .b64 	%rd<9>;
	.reg .b64 	%fd<9>;
	// demoted variable
	.shared .align 8 .b8 _ZZ11parallelSumPdS_iE10sharedData[2048];
	ld.param.u64 	%rd1, [_Z11parallelSumPdS_i_param_0];
	ld.param.u64 	%rd2, [_Z11parallelSumPdS_i_param_1];
	ld.param.u32 	%r8, [_Z11parallelSumPdS_i_param_2];
	mov.u32 	%r1, %tid.x;
	mov.u32 	%r2, %ctaid.x;
	mov.u32 	%r13, %ntid.x;
	mad.lo.s32 	%r4, %r2, %r13, %r1;
	setp.ge.s32 	%p1, %r4, %r8;
	mov.f64 	%fd8, 0d0000000000000000;
	@%p1 bra 	$L__BB0_2;
	cvta.to.global.u64 	%rd3, %rd1;
	mul.wide.s32 	%rd4, %r4, 8;
	add.s64 	%rd5, %rd3, %rd4;
	ld.global.f64 	%fd8, [%rd5];
$L__BB0_2:
	shl.b32 	%r9, %r1, 3;
	mov.u32 	%r10, _ZZ11parallelSumPdS_iE10sharedData;
	add.s32 	%r5, %r10, %r9;
	st.shared.f64 	[%r5], %fd8;
	bar.sync 	0;
	setp.lt.u32 	%p2, %r13, 2;
	@%p2 bra 	$L__BB0_6;
$L__BB0_3:
	shr.u32 	%r7, %r13, 1;
	setp.ge.u32 	%p3, %r1, %r7;
	@%p3 bra 	$L__BB0_5;
	shl.b32 	%r11, %r7, 3;
	add.s32 	%r12, %r5, %r11;
	ld.shared.f64 	%fd4, [%r12];
	ld.shared.f64 	%fd5, [%r5];
	add.f64 	%fd6, %fd4, %fd5;
	st.shared.f64 	[%r5], %fd6;
$L__BB0_5:
	bar.sync 	0;
	setp.gt.u32 	%p4, %r13, 3;
	mov.u32 	%r13, %r7;
	@%p4 bra 	$L__BB0_3;
$L__BB0_6:
	setp.ne.s32 	%p5, %r1, 0;
	@%p5 bra 	$L__BB0_8;
	ld.shared.f64 	%fd7, [_ZZ11parallelSumPdS_iE10sharedData];
	cvta.to.global.u64 	%rd6, %rd2;
	mul.wide.u32 	%rd7, %r2, 8;
	add.s64 	%rd8, %rd6, %rd7;
	st.global.f64 	[%rd8], %fd7;
$L__BB0_8:
	ret;

}


// ===== COMPILED SASS (sm_100) =====

	.target	sm_100

	.elftype	@"ET_EXEC"


//--------------------- .note.nv.tkinfo           --------------------------
	.section	.note.nv.tkinfo,"",@"SHT_NOTE"
	.sectionflags	@"SHF_NOTE_NV_TKINFO"
	.tkinfo
        /*0018*/ 	.word	0x00000002
        /*0030*/ 	.string	""
        /*0030*/ 	.string	"ptxas"
        /*0030*/ 	.string	"Cuda compilation tools, release 13.0, V13.0.88"
        /*0030*/ 	.string	"Build cuda_13.0.r13.0/compiler.36424714_0"
        /*0030*/ 	.string	"-arch sm_100 -m 64 "



//--------------------- .note.nv.cuinfo           --------------------------
	.section	.note.nv.cuinfo,"",@"SHT_NOTE"
	.sectionflags	@"SHF_NOTE_NV_CUINFO"
        /*0018*/ 	.short	0x0002
        /*001a*/ 	.short	0x0064
        /*001c*/ 	.short	0x0082
	.zero		2


//--------------------- .nv.info                  --------------------------
	.section	.nv.info,"",@"SHT_CUDA_INFO"
	.align	4


	//----- nvinfo : EIATTR_REGCOUNT
	.align		4
        /*0000*/ 	.byte	0x04, 0x2f
        /*0002*/ 	.short	(.L_1 - .L_0)
	.align		4
.L_0:
        /*0004*/ 	.word	index@(_Z11parallelSumPdS_i)
        /*0008*/ 	.word	0x0000000d


	//----- nvinfo : EIATTR_FRAME_SIZE
	.align		4
.L_1:
        /*000c*/ 	.byte	0x04, 0x11
        /*000e*/ 	.short	(.L_3 - .L_2)
	.align		4
.L_2:
        /*0010*/ 	.word	index@(_Z11parallelSumPdS_i)
        /*0014*/ 	.word	0x00000000


	//----- nvinfo : EIATTR_MIN_STACK_SIZE
	.align		4
.L_3:
        /*0018*/ 	.byte	0x04, 0x12
        /*001a*/ 	.short	(.L_5 - .L_4)
	.align		4
.L_4:
        /*001c*/ 	.word	index@(_Z11parallelSumPdS_i)
        /*0020*/ 	.word	0x00000000
.L_5:


//--------------------- .nv.compat                --------------------------
	.section	.nv.compat,"",@"SHT_CUDA_COMPAT_INFO"
	.align	4
        /*0000*/ 	.byte	0x02, 0x09, 0x00, 0x00, 0x02, 0x02, 0x01, 0x00, 0x02, 0x05, 0x05, 0x00, 0x03, 0x07, 0x01, 0x01
        /*0010*/ 	.byte	0x02, 0x03, 0x00, 0x00, 0x02, 0x06, 0x01, 0x00, 0x04, 0x0b, 0x08, 0x00, 0x01, 0x00, 0x00, 0x00
        /*0020*/ 	.byte	0x00, 0x00, 0x00, 0x00


//--------------------- .nv.info._Z11parallelSumPdS_i --------------------------
	.section	.nv.info._Z11parallelSumPdS_i,"",@"SHT_CUDA_INFO"
	.sectionflags	@""
	.align	4


	//----- nvinfo : EIATTR_CUDA_API_VERSION
	.align		4
        /*0000*/ 	.byte	0x04, 0x37
        /*0002*/ 	.short	(.L_7 - .L_6)
.L_6:
        /*0004*/ 	.word	0x00000082


	//----- nvinfo : EIATTR_KPARAM_INFO
	.align		4
.L_7:
        /*0008*/ 	.byte	0x04, 0x17
        /*000a*/ 	.short	(.L_9 - .L_8)
.L_8:
        /*000c*/ 	.word	0x00000000
        /*0010*/ 	.short	0x0002
        /*0012*/ 	.short	0x0010
        /*0014*/ 	.byte	0x00, 0xf0, 0x11, 0x00


	//----- nvinfo : EIATTR_KPARAM_INFO
	.align		4
.L_9:
        /*0018*/ 	.byte	0x04, 0x17
        /*001a*/ 	.short	(.L_11 - .L_10)
.L_10:
        /*001c*/ 	.word	0x00000000
        /*0020*/ 	.short	0x0001
        /*0022*/ 	.short	0x0008
        /*0024*/ 	.byte	0x00, 0xf5, 0x21, 0x00


	//----- nvinfo : EIATTR_KPARAM_INFO
	.align		4
.L_11:
        /*0028*/ 	.byte	0x04, 0x17
        /*002a*/ 	.short	(.L_13 - .L_12)
.L_12:
        /*002c*/ 	.word	0x00000000
        /*0030*/ 	.short	0x0000
        /*0032*/ 	.short	0x0000
        /*0034*/ 	.byte	0x00, 0xf5, 0x21, 0x00


	//----- nvinfo : EIATTR_SPARSE_MMA_MASK
	.align		4
.L_13:
        /*0038*/ 	.byte	0x03, 0x50
        /*003a*/ 	.short	0x0000


	//----- nvinfo : EIATTR_MAXREG_COUNT
	.align		4
        /*003c*/ 	.byte	0x03, 0x1b
        /*003e*/ 	.short	0x00ff


	//----- nvinfo : EIATTR_NUM_BARRIERS
	.align		4
        /*0040*/ 	.byte	0x02, 0x4c
        /*0042*/ 	.byte	0x01
	.zero		1


	//----- nvinfo : EIATTR_MERCURY_ISA_VERSION
	.align		4
        /*0044*/ 	.byte	0x03, 0x5f
        /*0046*/ 	.short	0x0101


	//----- nvinfo : EIATTR_VRC_CTA_INIT_COUNT
	.align		4
        /*0048*/ 	.byte	0x02, 0x4a
	.zero		1
	.zero		1


	//----- nvinfo : EIATTR_EXIT_INSTR_OFFSETS
	.align		4
        /*004c*/ 	.byte	0x04, 0x1c
        /*004e*/ 	.short	(.L_15 - .L_14)


	//   ....[0]....
.L_14:
        /*0050*/ 	.word	0x00000210


	//   ....[1]....
        /*0054*/ 	.word	0x00000290


	//----- nvinfo : EIATTR_CBANK_PARAM_SIZE
	.align		4
.L_15:
        /*0058*/ 	.byte	0x03, 0x19
        /*005a*/ 	.short	0x0014


	//----- nvinfo : EIATTR_PARAM_CBANK
	.align		4
        /*005c*/ 	.byte	0x04, 0x0a
        /*005e*/ 	.short	(.L_17 - .L_16)
	.align		4
.L_16:
        /*0060*/ 	.word	index@(.nv.constant0._Z11parallelSumPdS_i)
        /*0064*/ 	.short	0x0380
        /*0066*/ 	.short	0x0014


	//----- nvinfo : EIATTR_SW_WAR
	.align		4
.L_17:
        /*0068*/ 	.byte	0x04, 0x36
        /*006a*/ 	.short	(.L_19 - .L_18)
.L_18:
        /*006c*/ 	.word	0x00000008
.L_19:


//--------------------- .nv.callgraph             --------------------------
	.section	.nv.callgraph,"",@"SHT_CUDA_CALLGRAPH"
	.align	4
	.sectionentsize	8
	.align		4
        /*0000*/ 	.word	0x00000000
	.align		4
        /*0004*/ 	.word	0xffffffff
	.align		4
        /*0008*/ 	.word	0x00000000
	.align		4
        /*000c*/ 	.word	0xfffffffe
	.align		4
        /*0010*/ 	.word	0x00000000
	.align		4
        /*0014*/ 	.word	0xfffffffd
	.align		4
        /*0018*/ 	.word	0x00000000
	.align		4
        /*001c*/ 	.word	0xfffffffc


//--------------------- .text._Z11parallelSumPdS_i --------------------------
	.section	.text._Z11parallelSumPdS_i,"ax",@progbits
	.align	128
        .global         _Z11parallelSumPdS_i
        .type           _Z11parallelSumPdS_i,@function
        .size           _Z11parallelSumPdS_i,(.L_x_3 - _Z11parallelSumPdS_i)
        .other          _Z11parallelSumPdS_i,@"STO_CUDA_ENTRY STV_DEFAULT"
_Z11parallelSumPdS_i:
.text._Z11parallelSumPdS_i:
[----:B------:R-:W-:Y:S01]  /*0000*/  LDC R1, c[0x0][0x37c] ;  /* 0x0000df00ff017b82 */ /* 0x000fe20000000800 */
[----:B------:R-:W0:Y:S01]  /*0010*/  S2R R8, SR_TID.X ;  /* 0x0000000000087919 */ /* 0x000e220000002100 */
[----:B------:R-:W0:Y:S01]  /*0020*/  LDCU UR8, c[0x0][0x360] ;  /* 0x00006c00ff0877ac */ /* 0x000e220008000800 */
[----:B------:R-:W-:Y:S01]  /*0030*/  CS2R R2, SRZ ;  /* 0x0000000000027805 */ /* 0x000fe2000001ff00 */
[----:B------:R-:W0:Y:S01]  /*0040*/  S2R R9, SR_CTAID.X ;  /* 0x0000000000097919 */ /* 0x000e220000002500 */
[----:B------:R-:W1:Y:S01]  /*0050*/  LDCU UR4, c[0x0][0x390] ;  /* 0x00007200ff0477ac */ /* 0x000e620008000800 */
[----:B------:R-:W2:Y:S01]  /*0060*/  LDCU.64 UR6, c[0x0][0x358] ;  /* 0x00006b00ff0677ac */ /* 0x000ea20008000a00 */
[----:B0-----:R-:W-:-:S05]  /*0070*/  IMAD R7, R9, UR8, R8 ;  /* 0x0000000809077c24 */ /* 0x001fca000f8e0208 */
[----:B-1----:R-:W-:-:S13]  /*0080*/  ISETP.GE.AND P0, PT, R7, UR4, PT ;  /* 0x0000000407007c0c */ /* 0x002fda000bf06270 */
[----:B------:R-:W0:Y:S02]  /*0090*/  @!P0 LDC.64 R4, c[0x0][0x380] ;  /* 0x0000e000ff048b82 */ /* 0x000e240000000a00 */
[----:B0-----:R-:W-:-:S05]  /*00a0*/  @!P0 IMAD.WIDE R4, R7, 0x8, R4 ;  /* 0x0000000807048825 */ /* 0x001fca00078e0204 */
[----:B--2---:R-:W2:Y:S01]  /*00b0*/  @!P0 LDG.E.64 R2, desc[UR6][R4.64] ;  /* 0x0000000604028981 */ /* 0x004ea2000c1e1b00 */
[----:B------:R-:W0:Y:S01]  /*00c0*/  S2UR UR5, SR_CgaCtaId ;  /* 0x00000000000579c3 */ /* 0x000e220000008800 */
[----:B------:R-:W-:Y:S01]  /*00d0*/  IMAD.U32 R0, RZ, RZ, UR8 ;  /* 0x00000008ff007e24 */ /* 0x000fe2000f8e00ff */
[----:B------:R-:W-:Y:S01]  /*00e0*/  UMOV UR4, 0x400 ;  /* 0x0000040000047882 */ /* 0x000fe20000000000 */
[----:B------:R-:W-:-:S03]  /*00f0*/  ISETP.NE.AND P0, PT, R8, RZ, PT ;  /* 0x000000ff0800720c */ /* 0x000fc60003f05270 */
[----:B------:R-:W-:Y:S01]  /*0100*/  ISETP.GE.U32.AND P1, PT, R0, 0x2, PT ;  /* 0x000000020000780c */ /* 0x000fe20003f26070 */
[----:B0-----:R-:W-:-:S06]  /*0110*/  ULEA UR4, UR5, UR4, 0x18 ;  /* 0x0000000405047291 */ /* 0x001fcc000f8ec0ff */
[----:B------:R-:W-:-:S05]  /*0120*/  LEA R7, R8, UR4, 0x3 ;  /* 0x0000000408077c11 */ /* 0x000fca000f8e18ff */
[----:B--2---:R0:W-:Y:S01]  /*0130*/  STS.64 [R7], R2 ;  /* 0x0000000207007388 */ /* 0x0041e20000000a00 */
[----:B------:R-:W-:Y:S06]  /*0140*/  BAR.SYNC.DEFER_BLOCKING 0x0 ;  /* 0x0000000000007b1d */ /* 0x000fec0000010000 */
[----:B------:R-:W-:Y:S05]  /*0150*/  @!P1 BRA `(.L_x_0) ;  /* 0x00000000002c9947 */ /* 0x000fea0003800000 */
.L_x_1:
[----:B------:R-:W-:-:S04]  /*0160*/  SHF.R.U32.HI R10, RZ, 0x1, R0 ;  /* 0x00000001ff0a7819 */ /* 0x000fc80000011600 */
[----:B------:R-:W-:-:S13]  /*0170*/  ISETP.GE.U32.AND P1, PT, R8, R10, PT ;  /* 0x0000000a0800720c */ /* 0x000fda0003f26070 */
[----:B------:R-:W-:Y:S01]  /*0180*/  @!P1 IMAD R6, R10, 0x8, R7 ;  /* 0x000000080a069824 */ /* 0x000fe200078e0207 */
[----:B------:R-:W-:Y:S04]  /*0190*/  @!P1 LDS.64 R4, [R7] ;  /* 0x0000000007049984 */ /* 0x000fe80000000a00 */
[----:B0-----:R-:W0:Y:S02]  /*01a0*/  @!P1 LDS.64 R2, [R6] ;  /* 0x0000000006029984 */ /* 0x001e240000000a00 */
[----:B0-----:R-:W-:-:S07]  /*01b0*/  @!P1 DADD R2, R2, R4 ;  /* 0x0000000002029229 */ /* 0x001fce0000000004 */
[----:B------:R1:W-:Y:S01]  /*01c0*/  @!P1 STS.64 [R7], R2 ;  /* 0x0000000207009388 */ /* 0x0003e20000000a00 */
[----:B------:R-:W-:Y:S01]  /*01d0*/  BAR.SYNC.DEFER_BLOCKING 0x0 ;  /* 0x0000000000007b1d */ /* 0x000fe20000010000 */
[----:B------:R-:W-:Y:S01]  /*01e0*/  ISETP.GT.U32.AND P1, PT, R0, 0x3, PT ;  /* 0x000000030000780c */ /* 0x000fe20003f24070 */
[----:B------:R-:W-:-:S12]  /*01f0*/  IMAD.MOV.U32 R0, RZ, RZ, R10 ;  /* 0x000000ffff007224 */ /* 0x000fd800078e000a */
[----:B-1----:R-:W-:Y:S05]  /*0200*/  @P1 BRA `(.L_x_1) ;  /* 0xfffffffc00d41947 */ /* 0x002fea000383ffff */
.L_x_0:
[----:B------:R-:W-:Y:S05]  /*0210*/  @P0 EXIT ;  /* 0x000000000000094d */ /* 0x000fea0003800000 */
[----:B------:R-:W1:Y:S01]  /*0220*/  S2UR UR5, SR_CgaCtaId ;  /* 0x00000000000579c3 */ /* 0x000e620000008800 */
[----:B------:R-:W-:-:S07]  /*0230*/  UMOV UR4, 0x400 ;  /* 0x0000040000047882 */ /* 0x000fce0000000000 */
[----:B------:R-:W2:Y:S01]  /*0240*/  LDC.64 R4, c[0x0][0x388] ;  /* 0x0000e200ff047b82 */ /* 0x000ea20000000a00 */
[----:B-1----:R-:W-:Y:S01]  /*0250*/  ULEA UR4, UR5, UR4, 0x18 ;  /* 0x0000000405047291 */ /* 0x002fe2000f8ec0ff */
[----:B--2---:R-:W-:-:S08]  /*0260*/  IMAD.WIDE.U32 R4, R9, 0x8, R4 ;  /* 0x0000000809047825 */ /* 0x004fd000078e0004 */
[----:B0-----:R-:W0:Y:S04]  /*0270*/  LDS.64 R2, [UR4] ;  /* 0x00000004ff027984 */ /* 0x001e280008000a00 */
[----:B0-----:R-:W-:Y:S01]  /*0280*/  STG.E.64 desc[UR6][R4.64], R2 ;  /* 0x0000000204007986 */ /* 0x001fe2000c101b06 */
[----:B------:R-:W-:Y:S05]  /*0290*/  EXIT ;  /* 0x000000000000794d */ /* 0x000fea0003800000 */
.L_x_2:
[----:B------:R-:W-:-:S00]  /*02a0*/  BRA `(.L_x_2) ;  /* 0xfffffffc00fc7947 */ /* 0x000fc0000383ffff */
[----:B------:R-:W-:-:S00]  /*02b0*/  NOP ;  /* 0x0000000000007918 */ /* 0x000fc00000000000 */
        /* <DEDUP_REMOVED lines=12> */
.L_x_3:


//--------------------- .nv.shared._Z11parallelSumPdS_i --------------------------
	.section	.nv.shared._Z11parallelSumPdS_i,"aw",@nobits
	.sectionflags	@""
	.align	8
.nv.shared._Z11parallelSumPdS_i:
	.zero		3072


//--------------------- .nv.shared.reserved.0     --------------------------
	.section	.nv.shared.reserved.0,"aw",@nobits
	.weak		__nv_reservedSMEM_offset_0_alias
	.size		__nv_reservedSMEM_offset_0_alias, 0, 64
	.other		__nv_reservedSMEM_offset_0_alias,@"STO_CUDA_RESERVED_SHARED STV_DEFAULT"
__nv_reservedSMEM_offset_0_alias:
	.zero		0
	.zero		64


//--------------------- .nv.constant0._Z11parallelSumPdS_i --------------------------
	.section	.nv.constant0._Z11parallelSumPdS_i,"a",@progbits
	.sectionflags	@""
	.align	4
.nv.constant0._Z11parallelSumPdS_i:
	.zero		916


//--------------------- SYMBOLS --------------------------

	.type		.nv.reservedSmem.offset0,@object
	.size		.nv.reservedSmem.offset0,0x4
	.type		.nv.reservedSmem.cap,@object
	.size		.nv.reservedSmem.cap,0x4
